	.headerflags	@"EF_CUDA_TEXMODE_UNIFIED EF_CUDA_64BIT_ADDRESS EF_CUDA_ACCELERATORS EF_CUDA_SM90 EF_CUDA_VIRTUAL_SM(EF_CUDA_SM90)"
	.elftype	@"ET_EXEC"


//--------------------- .nv.info                  --------------------------
	.section	.nv.info,"",@"SHT_CUDA_INFO"
	.align	4


	//----- nvinfo : EIATTR_REGCOUNT
	.align		4
        /*0000*/ 	.byte	0x04, 0x2f
        /*0002*/ 	.short	(.L_3 - .L_2)
	.align		4
.L_2:
        /*0004*/ 	.word	index@(triton_poi_fused__native_batch_norm_legit_no_training_hardtanh_4)
        /*0008*/ 	.word	0x00000010


	//----- nvinfo : EIATTR_MIN_STACK_SIZE
	.align		4
.L_3:
        /*000c*/ 	.byte	0x04, 0x12
        /*000e*/ 	.short	(.L_5 - .L_4)
	.align		4
.L_4:
        /*0010*/ 	.word	index@(triton_poi_fused__native_batch_norm_legit_no_training_hardtanh_4)
        /*0014*/ 	.word	0x00000000


	//----- nvinfo : EIATTR_FRAME_SIZE
	.align		4
.L_5:
        /*0018*/ 	.byte	0x04, 0x11
        /*001a*/ 	.short	(.L_7 - .L_6)
	.align		4
.L_6:
        /*001c*/ 	.word	index@(triton_poi_fused__native_batch_norm_legit_no_training_hardtanh_4)
        /*0020*/ 	.word	0x00000000


	//----- nvinfo : EIATTR_MIN_STACK_SIZE
	.align		4
.L_7:
        /*0024*/ 	.byte	0x04, 0x12
        /*0026*/ 	.short	(.L_9 - .L_8)
	.align		4
.L_8:
        /*0028*/ 	.word	index@(triton_poi_fused__native_batch_norm_legit_no_training_hardtanh_4)
        /*002c*/ 	.word	0x00000000
.L_9:


//--------------------- .nv.info.triton_poi_fused__native_batch_norm_legit_no_training_hardtanh_4 --------------------------
	.section	.nv.info.triton_poi_fused__native_batch_norm_legit_no_training_hardtanh_4,"",@"SHT_CUDA_INFO"
	.sectionflags	@""
	.align	4


	//----- nvinfo : EIATTR_CUDA_API_VERSION
	.align		4
        /*0000*/ 	.byte	0x04, 0x37
        /*0002*/ 	.short	(.L_11 - .L_10)
.L_10:
        /*0004*/ 	.word	0x0000007c


	//----- nvinfo : EIATTR_KPARAM_INFO
	.align		4
.L_11:
        /*0008*/ 	.byte	0x04, 0x17
        /*000a*/ 	.short	(.L_13 - .L_12)
.L_12:
        /*000c*/ 	.word	0x00000000
        /*0010*/ 	.short	0x0006
        /*0012*/ 	.short	0x0030
        /*0014*/ 	.byte	0x00, 0xf0, 0x11, 0x00


	//----- nvinfo : EIATTR_KPARAM_INFO
	.align		4
.L_13:
        /*0018*/ 	.byte	0x04, 0x17
        /*001a*/ 	.short	(.L_15 - .L_14)
.L_14:
        /*001c*/ 	.word	0x00000000
        /*0020*/ 	.short	0x0005
        /*0022*/ 	.short	0x0028
        /*0024*/ 	.byte	0x00, 0xf4, 0x21, 0x00


	//----- nvinfo : EIATTR_KPARAM_INFO
	.align		4
.L_15:
        /*0028*/ 	.byte	0x04, 0x17
        /*002a*/ 	.short	(.L_17 - .L_16)
.L_16:
        /*002c*/ 	.word	0x00000000
        /*0030*/ 	.short	0x0004
        /*0032*/ 	.short	0x0020
        /*0034*/ 	.byte	0x00, 0xf4, 0x21, 0x00


	//----- nvinfo : EIATTR_KPARAM_INFO
	.align		4
.L_17:
        /*0038*/ 	.byte	0x04, 0x17
        /*003a*/ 	.short	(.L_19 - .L_18)
.L_18:
        /*003c*/ 	.word	0x00000000
        /*0040*/ 	.short	0x0003
        /*0042*/ 	.short	0x0018
        /*0044*/ 	.byte	0x00, 0xf4, 0x21, 0x00


	//----- nvinfo : EIATTR_KPARAM_INFO
	.align		4
.L_19:
        /*0048*/ 	.byte	0x04, 0x17
        /*004a*/ 	.short	(.L_21 - .L_20)
.L_20:
        /*004c*/ 	.word	0x00000000
        /*0050*/ 	.short	0x0002
        /*0052*/ 	.short	0x0010
        /*0054*/ 	.byte	0x00, 0xf4, 0x21, 0x00


	//----- nvinfo : EIATTR_KPARAM_INFO
	.align		4
.L_21:
        /*0058*/ 	.byte	0x04, 0x17
        /*005a*/ 	.short	(.L_23 - .L_22)
.L_22:
        /*005c*/ 	.word	0x00000000
        /*0060*/ 	.short	0x0001
        /*0062*/ 	.short	0x0008
        /*0064*/ 	.byte	0x00, 0xf4, 0x21, 0x00


	//----- nvinfo : EIATTR_KPARAM_INFO
	.align		4
.L_23:
        /*0068*/ 	.byte	0x04, 0x17
        /*006a*/ 	.short	(.L_25 - .L_24)
.L_24:
        /*006c*/ 	.word	0x00000000
        /*0070*/ 	.short	0x0000
        /*0072*/ 	.short	0x0000
        /*0074*/ 	.byte	0x00, 0xf4, 0x21, 0x00


	//----- nvinfo : EIATTR_SPARSE_MMA_MASK
	.align		4
.L_25:
        /*0078*/ 	.byte	0x03, 0x50
        /*007a*/ 	.short	0x0000


	//----- nvinfo : EIATTR_MAXREG_COUNT
	.align		4
        /*007c*/ 	.byte	0x03, 0x1b
        /*007e*/ 	.short	0x00ff


	//----- nvinfo : EIATTR_EXIT_INSTR_OFFSETS
	.align		4
        /*0080*/ 	.byte	0x04, 0x1c
        /*0082*/ 	.short	(.L_27 - .L_26)


	//   ....[0]....
.L_26:
        /*0084*/ 	.word	0x00000420


	//----- nvinfo : EIATTR_REQNTID
	.align		4
.L_27:
        /*0088*/ 	.byte	0x04, 0x10
        /*008a*/ 	.short	(.L_29 - .L_28)
.L_28:
        /*008c*/ 	.word	0x00000100
        /*0090*/ 	.word	0x00000001
        /*0094*/ 	.word	0x00000001


	//----- nvinfo : EIATTR_CBANK_PARAM_SIZE
	.align		4
.L_29:
        /*0098*/ 	.byte	0x03, 0x19
        /*009a*/ 	.short	0x0034


	//----- nvinfo : EIATTR_PARAM_CBANK
	.align		4
        /*009c*/ 	.byte	0x04, 0x0a
        /*009e*/ 	.short	(.L_31 - .L_30)
	.align		4
.L_30:
        /*00a0*/ 	.word	index@(.nv.constant0.triton_poi_fused__native_batch_norm_legit_no_training_hardtanh_4)
        /*00a4*/ 	.short	0x0210
        /*00a6*/ 	.short	0x0034


	//----- nvinfo : EIATTR_SW_WAR
	.align		4
.L_31:
        /*00a8*/ 	.byte	0x04, 0x36
        /*00aa*/ 	.short	(.L_33 - .L_32)
.L_32:
        /*00ac*/ 	.word	0x00000008
.L_33:


//--------------------- .nv.callgraph             --------------------------
	.section	.nv.callgraph,"",@"SHT_CUDA_CALLGRAPH"
	.align	4
	.sectionentsize	8
	.align		4
        /*0000*/ 	.word	0x00000000
	.align		4
        /*0004*/ 	.word	0xffffffff
	.align		4
        /*0008*/ 	.word	0x00000000
	.align		4
        /*000c*/ 	.word	0xfffffffe
	.align		4
        /*0010*/ 	.word	0x00000000
	.align		4
        /*0014*/ 	.word	0xfffffffd
	.align		4
        /*0018*/ 	.word	0x00000000
	.align		4
        /*001c*/ 	.word	0xfffffffc


//--------------------- .nv.constant4             --------------------------
	.section	.nv.constant4,"a",@progbits
	.align	8
	.align		8
.nv.constant4:
        /*0000*/ 	.dword	_$_str
	.align		8
        /*0008*/ 	.dword	_$_str_$_2


//--------------------- .text.triton_poi_fused__native_batch_norm_legit_no_training_hardtanh_4 --------------------------
	.section	.text.triton_poi_fused__native_batch_norm_legit_no_training_hardtanh_4,"ax",@progbits
	.align	128
        .global         triton_poi_fused__native_batch_norm_legit_no_training_hardtanh_4
        .type           triton_poi_fused__native_batch_norm_legit_no_training_hardtanh_4,@function
        .size           triton_poi_fused__native_batch_norm_legit_no_training_hardtanh_4,(.L_x_1 - triton_poi_fused__native_batch_norm_legit_no_training_hardtanh_4)
        .other          triton_poi_fused__native_batch_norm_legit_no_training_hardtanh_4,@"STO_CUDA_ENTRY STV_DEFAULT"
triton_poi_fused__native_batch_norm_legit_no_training_hardtanh_4:
.text.triton_poi_fused__native_batch_norm_legit_no_training_hardtanh_4:
[----:B------:R-:W-:Y:S01]  /*0000*/  LDC R1, c[0x0][0x28] ;  /* 0x00000a00ff017b82 */ /* 0x000fe20000000800 */
[----:B------:R-:W1:Y:S07]  /*0010*/  S2R R0, SR_TID.X ;  /* 0x0000000000007919 */ /* 0x000e6e0000002100 */
[----:B------:R-:W2:Y:S01]  /*0020*/  LDC.64 R2, c[0x0][0x220] ;  /* 0x00008800ff027b82 */ /* 0x000ea20000000a00 */
[----:B------:R-:W-:Y:S01]  /*0030*/  ULDC.64 UR4, c[0x0][0x208] ;  /* 0x0000820000047ab9 */ /* 0x000fe20000000a00 */
[----:B------:R-:W3:Y:S06]  /*0040*/  S2R R5, SR_CTAID.X ;  /* 0x0000000000057919 */ /* 0x000eec0000002500 */
[----:B------:R-:W4:Y:S08]  /*0050*/  LDC.64 R6, c[0x0][0x218] ;  /* 0x00008600ff067b82 */ /* 0x000f300000000a00 */
[----:B------:R-:W5:Y:S08]  /*0060*/  LDC.64 R8, c[0x0][0x228] ;  /* 0x00008a00ff087b82 */ /* 0x000f700000000a00 */
[----:B------:R-:W5:Y:S01]  /*0070*/  LDC.64 R10, c[0x0][0x230] ;  /* 0x00008c00ff0a7b82 */ /* 0x000f620000000a00 */
[----:B-1----:R-:W-:-:S04]  /*0080*/  SHF.L.U32 R0, R0, 0x1, RZ ;  /* 0x0000000100007819 */ /* 0x002fc800000006ff */
[----:B------:R-:W-:-:S04]  /*0090*/  LOP3.LUT R0, R0, 0x1fe, RZ, 0xc0, !PT ;  /* 0x000001fe00007812 */ /* 0x000fc800078ec0ff */
[----:B---3--:R-:W-:-:S05]  /*00a0*/  LEA R0, R5, R0, 0x9 ;  /* 0x0000000005007211 */ /* 0x008fca00078e48ff */
[----:B------:R-:W-:-:S05]  /*00b0*/  IMAD.HI R4, R0, 0x2aaaaaab, RZ ;  /* 0x2aaaaaab00047827 */ /* 0x000fca00078e02ff */
[----:B------:R-:W-:-:S04]  /*00c0*/  SHF.R.U32.HI R5, RZ, 0x1f, R4 ;  /* 0x0000001fff057819 */ /* 0x000fc80000011604 */
[----:B------:R-:W-:-:S05]  /*00d0*/  LEA.HI R5, R4, R5, RZ, 0x1d ;  /* 0x0000000504057211 */ /* 0x000fca00078fe8ff */
[----:B------:R-:W-:Y:S02]  /*00e0*/  IMAD R13, R5, -0x30, R0 ;  /* 0xffffffd0050d7824 */ /* 0x000fe400078e0200 */
[----:B------:R-:W1:Y:S02]  /*00f0*/  LDC.64 R4, c[0x0][0x210] ;  /* 0x00008400ff047b82 */ /* 0x000e640000000a00 */
[----:B--2---:R-:W-:-:S06]  /*0100*/  IMAD.WIDE R2, R13, 0x4, R2 ;  /* 0x000000040d027825 */ /* 0x004fcc00078e0202 */
[----:B------:R-:W2:Y:S01]  /*0110*/  LDG.E.EL.64 R2, desc[UR4][R2.64] ;  /* 0x0000000402027981 */ /* 0x000ea2000c2e1b00 */
[----:B----4-:R-:W-:-:S04]  /*0120*/  IMAD.WIDE R6, R13, 0x4, R6 ;  /* 0x000000040d067825 */ /* 0x010fc800078e0206 */
[C---:B-----5:R-:W-:Y:S02]  /*0130*/  IMAD.WIDE R8, R13.reuse, 0x4, R8 ;  /* 0x000000040d087825 */ /* 0x060fe400078e0208 */
[----:B------:R-:W3:Y:S02]  /*0140*/  LDG.E.EL.64 R6, desc[UR4][R6.64] ;  /* 0x0000000406067981 */ /* 0x000ee4000c2e1b00 */
[----:B0-----:R-:W-:Y:S02]  /*0150*/  IMAD.WIDE R10, R13, 0x4, R10 ;  /* 0x000000040d0a7825 */ /* 0x001fe400078e020a */
[----:B------:R-:W4:Y:S04]  /*0160*/  LDG.E.EL.64 R8, desc[UR4][R8.64] ;  /* 0x0000000408087981 */ /* 0x000f28000c2e1b00 */
[----:B------:R-:W4:Y:S01]  /*0170*/  LDG.E.EL.64 R10, desc[UR4][R10.64] ;  /* 0x000000040a0a7981 */ /* 0x000f22000c2e1b00 */
[----:B-1----:R-:W-:-:S06]  /*0180*/  IMAD.WIDE R4, R0, 0x4, R4 ;  /* 0x0000000400047825 */ /* 0x002fcc00078e0204 */
[----:B------:R-:W3:Y:S01]  /*0190*/  LDG.E.64 R4, desc[UR4][R4.64] ;  /* 0x0000000404047981 */ /* 0x000ee2000c1e1b00 */
[----:B--2---:R-:W-:Y:S01]  /*01a0*/  FADD R2, R2, 9.9999997473787516356e-06 ;  /* 0x3727c5ac02027421 */ /* 0x004fe20000000000 */
[----:B------:R-:W-:-:S03]  /*01b0*/  FADD R3, R3, 9.9999997473787516356e-06 ;  /* 0x3727c5ac03037421 */ /* 0x000fc60000000000 */
[----:B------:R-:W0:Y:S08]  /*01c0*/  MUFU.SQRT R12, R2 ;  /* 0x00000002000c7308 */ /* 0x000e300000002000 */
[----:B------:R-:W1:Y:S01]  /*01d0*/  MUFU.SQRT R13, R3 ;  /* 0x00000003000d7308 */ /* 0x000e620000002000 */
[C---:B0-----:R-:W-:Y:S02]  /*01e0*/  FSETP.GT.AND P0, PT, R12.reuse, 8.50705917302346158658e+37, PT ;  /* 0x7e8000000c00780b */ /* 0x041fe40003f04000 */
[----:B------:R-:W-:-:S02]  /*01f0*/  FSETP.GEU.AND P2, PT, R12, 1.175494350822287508e-38, PT ;  /* 0x008000000c00780b */ /* 0x000fc40003f4e000 */
[C---:B-1----:R-:W-:Y:S02]  /*0200*/  FSETP.GT.AND P1, PT, R13.reuse, 8.50705917302346158658e+37, PT ;  /* 0x7e8000000d00780b */ /* 0x042fe40003f24000 */
[----:B------:R-:W-:-:S07]  /*0210*/  FSETP.GEU.AND P3, PT, R13, 1.175494350822287508e-38, PT ;  /* 0x008000000d00780b */ /* 0x000fce0003f6e000 */
[----:B------:R-:W-:Y:S01]  /*0220*/  @P0 FMUL R12, R12, 0.25 ;  /* 0x3e8000000c0c0820 */ /* 0x000fe20000400000 */
[----:B------:R-:W-:-:S03]  /*0230*/  HFMA2.MMA R2, -RZ, RZ, 1.625, 0 ;  /* 0x3e800000ff027435 */ /* 0x000fc600000001ff */
[----:B------:R-:W-:Y:S01]  /*0240*/  @!P2 FMUL R12, R12, 16777216 ;  /* 0x4b8000000c0ca820 */ /* 0x000fe20000400000 */
[----:B------:R-:W-:-:S04]  /*0250*/  @P1 FMUL R13, R13, 0.25 ;  /* 0x3e8000000d0d1820 */ /* 0x000fc80000400000 */
[----:B------:R-:W-:Y:S01]  /*0260*/  @!P3 FMUL R13, R13, 16777216 ;  /* 0x4b8000000d0db820 */ /* 0x000fe20000400000 */
[----:B------:R-:W0:Y:S01]  /*0270*/  MUFU.RCP R12, R12 ;  /* 0x0000000c000c7308 */ /* 0x000e220000001000 */
[----:B------:R-:W-:-:S07]  /*0280*/  FSEL R3, R2, 1, P0 ;  /* 0x3f80000002037808 */ /* 0x000fce0000000000 */
[----:B------:R-:W1:Y:S01]  /*0290*/  MUFU.RCP R13, R13 ;  /* 0x0000000d000d7308 */ /* 0x000e620000001000 */
[----:B------:R-:W-:Y:S01]  /*02a0*/  FSEL R2, R2, 1, P1 ;  /* 0x3f80000002027808 */ /* 0x000fe20000800000 */
[----:B------:R-:W-:Y:S01]  /*02b0*/  @!P2 FMUL R3, R3, 16777216 ;  /* 0x4b8000000303a820 */ /* 0x000fe20000400000 */
[----:B---3--:R-:W-:-:S03]  /*02c0*/  FADD R4, R4, -R6 ;  /* 0x8000000604047221 */ /* 0x008fc60000000000 */
[----:B------:R-:W-:Y:S01]  /*02d0*/  @!P3 FMUL R2, R2, 16777216 ;  /* 0x4b8000000202b820 */ /* 0x000fe20000400000 */
[----:B0-----:R-:W-:Y:S01]  /*02e0*/  FMUL R3, R12, R3 ;  /* 0x000000030c037220 */ /* 0x001fe20000400000 */
[----:B------:R-:W-:-:S03]  /*02f0*/  FADD R5, R5, -R7 ;  /* 0x8000000705057221 */ /* 0x000fc60000000000 */
[----:B------:R-:W-:Y:S01]  /*0300*/  FMUL R7, R4, R3 ;  /* 0x0000000304077220 */ /* 0x000fe20000400000 */
[----:B-1----:R-:W-:-:S03]  /*0310*/  FMUL R2, R13, R2 ;  /* 0x000000020d027220 */ /* 0x002fc60000400000 */
[----:B----4-:R-:W-:Y:S01]  /*0320*/  FFMA R7, R8, R7, R10 ;  /* 0x0000000708077223 */ /* 0x010fe2000000000a */
[----:B------:R-:W-:Y:S02]  /*0330*/  FMUL R4, R5, R2 ;  /* 0x0000000205047220 */ /* 0x000fe40000400000 */
[----:B------:R-:W0:Y:S02]  /*0340*/  LDC.64 R2, c[0x0][0x238] ;  /* 0x00008e00ff027b82 */ /* 0x000e240000000a00 */
[----:B------:R-:W-:Y:S01]  /*0350*/  FFMA R4, R9, R4, R11 ;  /* 0x0000000409047223 */ /* 0x000fe2000000000b */
[----:B------:R-:W-:-:S04]  /*0360*/  FSETP.GTU.AND P0, PT, R7, RZ, PT ;  /* 0x000000ff0700720b */ /* 0x000fc80003f0c000 */
[C---:B------:R-:W-:Y:S02]  /*0370*/  FSETP.GTU.AND P1, PT, R4.reuse, RZ, PT ;  /* 0x000000ff0400720b */ /* 0x040fe40003f2c000 */
[----:B------:R-:W-:Y:S02]  /*0380*/  FSEL R6, R7, RZ, P0 ;  /* 0x000000ff07067208 */ /* 0x000fe40000000000 */
[----:B------:R-:W-:Y:S02]  /*0390*/  FSEL R7, R4, RZ, P1 ;  /* 0x000000ff04077208 */ /* 0x000fe40000800000 */
[C---:B------:R-:W-:Y:S02]  /*03a0*/  FSETP.GEU.AND P2, PT, R6.reuse, 6, PT ;  /* 0x40c000000600780b */ /* 0x040fe40003f4e000 */
[----:B------:R-:W-:Y:S02]  /*03b0*/  FSETP.GEU.AND P3, PT, R7, 6, PT ;  /* 0x40c000000700780b */ /* 0x000fe40003f6e000 */
[----:B------:R-:W-:-:S02]  /*03c0*/  FSETP.NAN.AND P0, PT, R6, R6, PT ;  /* 0x000000060600720b */ /* 0x000fc40003f08000 */
[----:B------:R-:W-:Y:S01]  /*03d0*/  FSETP.NAN.AND P1, PT, R7, R7, PT ;  /* 0x000000070700720b */ /* 0x000fe20003f28000 */
[----:B0-----:R-:W-:-:S06]  /*03e0*/  IMAD.WIDE R2, R0, 0x4, R2 ;  /* 0x0000000400027825 */ /* 0x001fcc00078e0202 */
[----:B------:R-:W-:Y:S02]  /*03f0*/  @P2 SEL R6, R6, 0x40c00000, P0 ;  /* 0x40c0000006062807 */ /* 0x000fe40000000000 */
[----:B------:R-:W-:-:S05]  /*0400*/  @P3 SEL R7, R7, 0x40c00000, P1 ;  /* 0x40c0000007073807 */ /* 0x000fca0000800000 */
[----:B------:R-:W-:Y:S01]  /*0410*/  STG.E.64 desc[UR4][R2.64], R6 ;  /* 0x0000000602007986 */ /* 0x000fe2000c101b04 */
[----:B------:R-:W-:Y:S05]  /*0420*/  EXIT ;  /* 0x000000000000794d */ /* 0x000fea0003800000 */
.L_x_0:
[----:B------:R-:W-:-:S00]  /*0430*/  BRA `(.L_x_0) ;  /* 0xfffffffc00fc7947 */ /* 0x000fc0000383ffff */
[----:B------:R-:W-:-:S00]  /*0440*/  NOP ;  /* 0x0000000000007918 */ /* 0x000fc00000000000 */
        /* <DEDUP_REMOVED lines=11> */
.L_x_1:


//--------------------- .nv.global.init           --------------------------
	.section	.nv.global.init,"aw",@progbits
.nv.global.init:
	.type		_$_str,@object
	.size		_$_str,(_$_str_$_2 - _$_str)
_$_str:
        /*0000*/ 	.byte	0x5f, 0x5f, 0x43, 0x55, 0x44, 0x41, 0x5f, 0x46, 0x54, 0x5a, 0x00
	.type		_$_str_$_2,@object
	.size		_$_str_$_2,(.L_1 - _$_str_$_2)
_$_str_$_2:
        /*000b*/ 	.byte	0x5f, 0x5f, 0x43, 0x55, 0x44, 0x41, 0x5f, 0x50, 0x52, 0x45, 0x43, 0x5f, 0x53, 0x51, 0x52, 0x54
        /*001b*/ 	.byte	0x00
.L_1:


//--------------------- .nv.constant0.triton_poi_fused__native_batch_norm_legit_no_training_hardtanh_4 --------------------------
	.section	.nv.constant0.triton_poi_fused__native_batch_norm_legit_no_training_hardtanh_4,"a",@progbits
	.sectionflags	@""
	.align	4
.nv.constant0.triton_poi_fused__native_batch_norm_legit_no_training_hardtanh_4:
	.zero		580
